//
// Generated by NVIDIA NVVM Compiler
//
// Compiler Build ID: CL-36424714
// Cuda compilation tools, release 13.0, V13.0.88
// Based on NVVM 20.0.0
//

.version 9.0
.target sm_100
.address_size 64

	// .globl	_Z25strongestNeighborScan_gpuPiS_S_S_S_S_ii

.visible .entry _Z25strongestNeighborScan_gpuPiS_S_S_S_S_ii(
	.param .u64 .ptr .align 1 _Z25strongestNeighborScan_gpuPiS_S_S_S_S_ii_param_0,
	.param .u64 .ptr .align 1 _Z25strongestNeighborScan_gpuPiS_S_S_S_S_ii_param_1,
	.param .u64 .ptr .align 1 _Z25strongestNeighborScan_gpuPiS_S_S_S_S_ii_param_2,
	.param .u64 .ptr .align 1 _Z25strongestNeighborScan_gpuPiS_S_S_S_S_ii_param_3,
	.param .u64 .ptr .align 1 _Z25strongestNeighborScan_gpuPiS_S_S_S_S_ii_param_4,
	.param .u64 .ptr .align 1 _Z25strongestNeighborScan_gpuPiS_S_S_S_S_ii_param_5,
	.param .u32 _Z25strongestNeighborScan_gpuPiS_S_S_S_S_ii_param_6,
	.param .u32 _Z25strongestNeighborScan_gpuPiS_S_S_S_S_ii_param_7
)
{
	.reg .pred 	%p<9>;
	.reg .b32 	%r<35>;
	.reg .b64 	%rd<35>;

	ld.param.u64 	%rd8, [_Z25strongestNeighborScan_gpuPiS_S_S_S_S_ii_param_0];
	ld.param.u64 	%rd10, [_Z25strongestNeighborScan_gpuPiS_S_S_S_S_ii_param_1];
	ld.param.u64 	%rd11, [_Z25strongestNeighborScan_gpuPiS_S_S_S_S_ii_param_2];
	ld.param.u64 	%rd12, [_Z25strongestNeighborScan_gpuPiS_S_S_S_S_ii_param_3];
	ld.param.u64 	%rd13, [_Z25strongestNeighborScan_gpuPiS_S_S_S_S_ii_param_4];
	ld.param.u64 	%rd9, [_Z25strongestNeighborScan_gpuPiS_S_S_S_S_ii_param_5];
	ld.param.u32 	%r10, [_Z25strongestNeighborScan_gpuPiS_S_S_S_S_ii_param_6];
	ld.param.u32 	%r11, [_Z25strongestNeighborScan_gpuPiS_S_S_S_S_ii_param_7];
	cvta.to.global.u64 	%rd1, %rd13;
	cvta.to.global.u64 	%rd2, %rd12;
	cvta.to.global.u64 	%rd3, %rd11;
	cvta.to.global.u64 	%rd4, %rd10;
	mov.u32 	%r12, %ntid.x;
	mov.u32 	%r13, %nctaid.x;
	mul.lo.s32 	%r1, %r12, %r13;
	mov.u32 	%r14, %ctaid.x;
	mov.u32 	%r15, %tid.x;
	mad.lo.s32 	%r16, %r14, %r12, %r15;
	mov.u32 	%r17, %ctaid.y;
	mov.u32 	%r18, %ntid.y;
	mov.u32 	%r19, %tid.y;
	mad.lo.s32 	%r20, %r17, %r18, %r19;
	mad.lo.s32 	%r33, %r20, %r1, %r16;
	setp.ge.s32 	%p1, %r33, %r11;
	@%p1 bra 	$L__BB0_10;
	cvta.to.global.u64 	%rd5, %rd8;
	cvta.to.global.u64 	%rd6, %rd9;
$L__BB0_2:
	setp.gt.s32 	%p2, %r33, %r10;
	sub.s32 	%r21, %r33, %r10;
	selp.b32 	%r4, %r21, 0, %p2;
	mul.wide.s32 	%rd14, %r4, 4;
	add.s64 	%rd15, %rd5, %rd14;
	ld.global.u32 	%r22, [%rd15];
	mul.wide.s32 	%rd16, %r33, 4;
	add.s64 	%rd17, %rd5, %rd16;
	ld.global.u32 	%r23, [%rd17];
	setp.ne.s32 	%p3, %r22, %r23;
	@%p3 bra 	$L__BB0_8;
	add.s64 	%rd24, %rd2, %rd14;
	ld.global.u32 	%r5, [%rd24];
	add.s64 	%rd26, %rd2, %rd16;
	ld.global.u32 	%r6, [%rd26];
	setp.gt.s32 	%p4, %r5, %r6;
	add.s64 	%rd7, %rd4, %rd16;
	mov.u32 	%r34, %r4;
	@%p4 bra 	$L__BB0_6;
	setp.lt.s32 	%p5, %r5, %r6;
	mov.u32 	%r34, %r33;
	@%p5 bra 	$L__BB0_6;
	add.s64 	%rd28, %rd4, %rd14;
	ld.global.u32 	%r26, [%rd28];
	ld.global.u32 	%r27, [%rd7];
	setp.lt.s32 	%p6, %r26, %r27;
	selp.b32 	%r34, %r4, %r33, %p6;
$L__BB0_6:
	mul.wide.s32 	%rd29, %r34, 4;
	add.s64 	%rd30, %rd4, %rd29;
	ld.global.u32 	%r28, [%rd30];
	add.s64 	%rd32, %rd3, %rd16;
	st.global.u32 	[%rd32], %r28;
	add.s64 	%rd33, %rd2, %rd29;
	ld.global.u32 	%r29, [%rd33];
	add.s64 	%rd34, %rd1, %rd16;
	st.global.u32 	[%rd34], %r29;
	ld.global.u32 	%r30, [%rd32];
	ld.global.u32 	%r31, [%rd7];
	setp.eq.s32 	%p7, %r30, %r31;
	@%p7 bra 	$L__BB0_9;
	mov.b32 	%r32, 1;
	st.global.u32 	[%rd6], %r32;
	bra.uni 	$L__BB0_9;
$L__BB0_8:
	add.s64 	%rd19, %rd4, %rd16;
	ld.global.u32 	%r24, [%rd19];
	add.s64 	%rd20, %rd3, %rd16;
	st.global.u32 	[%rd20], %r24;
	add.s64 	%rd21, %rd2, %rd16;
	ld.global.u32 	%r25, [%rd21];
	add.s64 	%rd22, %rd1, %rd16;
	st.global.u32 	[%rd22], %r25;
$L__BB0_9:
	add.s32 	%r33, %r33, %r1;
	setp.lt.s32 	%p8, %r33, %r11;
	@%p8 bra 	$L__BB0_2;
$L__BB0_10:
	ret;

}


// ===== COMPILED SASS (sm_100) =====

	.target	sm_100

	.elftype	@"ET_EXEC"


//--------------------- .note.nv.tkinfo           --------------------------
	.section	.note.nv.tkinfo,"",@"SHT_NOTE"
	.sectionflags	@"SHF_NOTE_NV_TKINFO"
	.tkinfo
        /*0018*/ 	.word	0x00000002
        /*0030*/ 	.string	""
        /*0030*/ 	.string	"ptxas"
        /*0030*/ 	.string	"Cuda compilation tools, release 13.0, V13.0.88"
        /*0030*/ 	.string	"Build cuda_13.0.r13.0/compiler.36424714_0"
        /*0030*/ 	.string	"-arch sm_100 -m 64 "



//--------------------- .note.nv.cuinfo           --------------------------
	.section	.note.nv.cuinfo,"",@"SHT_NOTE"
	.sectionflags	@"SHF_NOTE_NV_CUINFO"
        /*0018*/ 	.short	0x0002
        /*001a*/ 	.short	0x0064
        /*001c*/ 	.short	0x0082
	.zero		2


//--------------------- .nv.info                  --------------------------
	.section	.nv.info,"",@"SHT_CUDA_INFO"
	.align	4


	//----- nvinfo : EIATTR_REGCOUNT
	.align		4
        /*0000*/ 	.byte	0x04, 0x2f
        /*0002*/ 	.short	(.L_1 - .L_0)
	.align		4
.L_0:
        /*0004*/ 	.word	index@(_Z25strongestNeighborScan_gpuPiS_S_S_S_S_ii)
        /*0008*/ 	.word	0x00000020


	//----- nvinfo : EIATTR_FRAME_SIZE
	.align		4
.L_1:
        /*000c*/ 	.byte	0x04, 0x11
        /*000e*/ 	.short	(.L_3 - .L_2)
	.align		4
.L_2:
        /*0010*/ 	.word	index@(_Z25strongestNeighborScan_gpuPiS_S_S_S_S_ii)
        /*0014*/ 	.word	0x00000000


	//----- nvinfo : EIATTR_MIN_STACK_SIZE
	.align		4
.L_3:
        /*0018*/ 	.byte	0x04, 0x12
        /*001a*/ 	.short	(.L_5 - .L_4)
	.align		4
.L_4:
        /*001c*/ 	.word	index@(_Z25strongestNeighborScan_gpuPiS_S_S_S_S_ii)
        /*0020*/ 	.word	0x00000000
.L_5:


//--------------------- .nv.compat                --------------------------
	.section	.nv.compat,"",@"SHT_CUDA_COMPAT_INFO"
	.align	4
        /*0000*/ 	.byte	0x02, 0x09, 0x00, 0x00, 0x02, 0x02, 0x01, 0x00, 0x02, 0x05, 0x05, 0x00, 0x03, 0x07, 0x01, 0x01
        /*0010*/ 	.byte	0x02, 0x03, 0x00, 0x00, 0x02, 0x06, 0x01, 0x00, 0x04, 0x0b, 0x08, 0x00, 0x09, 0x00, 0x00, 0x00
        /*0020*/ 	.byte	0x00, 0x00, 0x00, 0x00


//--------------------- .nv.info._Z25strongestNeighborScan_gpuPiS_S_S_S_S_ii --------------------------
	.section	.nv.info._Z25strongestNeighborScan_gpuPiS_S_S_S_S_ii,"",@"SHT_CUDA_INFO"
	.sectionflags	@""
	.align	4


	//----- nvinfo : EIATTR_CUDA_API_VERSION
	.align		4
        /*0000*/ 	.byte	0x04, 0x37
        /*0002*/ 	.short	(.L_7 - .L_6)
.L_6:
        /*0004*/ 	.word	0x00000082


	//----- nvinfo : EIATTR_KPARAM_INFO
	.align		4
.L_7:
        /*0008*/ 	.byte	0x04, 0x17
        /*000a*/ 	.short	(.L_9 - .L_8)
.L_8:
        /*000c*/ 	.word	0x00000000
        /*0010*/ 	.short	0x0007
        /*0012*/ 	.short	0x0034
        /*0014*/ 	.byte	0x00, 0xf0, 0x11, 0x00


	//----- nvinfo : EIATTR_KPARAM_INFO
	.align		4
.L_9:
        /*0018*/ 	.byte	0x04, 0x17
        /*001a*/ 	.short	(.L_11 - .L_10)
.L_10:
        /*001c*/ 	.word	0x00000000
        /*0020*/ 	.short	0x0006
        /*0022*/ 	.short	0x0030
        /*0024*/ 	.byte	0x00, 0xf0, 0x11, 0x00


	//----- nvinfo : EIATTR_KPARAM_INFO
	.align		4
.L_11:
        /*0028*/ 	.byte	0x04, 0x17
        /*002a*/ 	.short	(.L_13 - .L_12)
.L_12:
        /*002c*/ 	.word	0x00000000
        /*0030*/ 	.short	0x0005
        /*0032*/ 	.short	0x0028
        /*0034*/ 	.byte	0x00, 0xf5, 0x21, 0x00


	//----- nvinfo : EIATTR_KPARAM_INFO
	.align		4
.L_13:
        /*0038*/ 	.byte	0x04, 0x17
        /*003a*/ 	.short	(.L_15 - .L_14)
.L_14:
        /*003c*/ 	.word	0x00000000
        /*0040*/ 	.short	0x0004
        /*0042*/ 	.short	0x0020
        /*0044*/ 	.byte	0x00, 0xf5, 0x21, 0x00


	//----- nvinfo : EIATTR_KPARAM_INFO
	.align		4
.L_15:
        /*0048*/ 	.byte	0x04, 0x17
        /*004a*/ 	.short	(.L_17 - .L_16)
.L_16:
        /*004c*/ 	.word	0x00000000
        /*0050*/ 	.short	0x0003
        /*0052*/ 	.short	0x0018
        /*0054*/ 	.byte	0x00, 0xf5, 0x21, 0x00


	//----- nvinfo : EIATTR_KPARAM_INFO
	.align		4
.L_17:
        /*0058*/ 	.byte	0x04, 0x17
        /*005a*/ 	.short	(.L_19 - .L_18)
.L_18:
        /*005c*/ 	.word	0x00000000
        /*0060*/ 	.short	0x0002
        /*0062*/ 	.short	0x0010
        /*0064*/ 	.byte	0x00, 0xf5, 0x21, 0x00


	//----- nvinfo : EIATTR_KPARAM_INFO
	.align		4
.L_19:
        /*0068*/ 	.byte	0x04, 0x17
        /*006a*/ 	.short	(.L_21 - .L_20)
.L_20:
        /*006c*/ 	.word	0x00000000
        /*0070*/ 	.short	0x0001
        /*0072*/ 	.short	0x0008
        /*0074*/ 	.byte	0x00, 0xf5, 0x21, 0x00


	//----- nvinfo : EIATTR_KPARAM_INFO
	.align		4
.L_21:
        /*0078*/ 	.byte	0x04, 0x17
        /*007a*/ 	.short	(.L_23 - .L_22)
.L_22:
        /*007c*/ 	.word	0x00000000
        /*0080*/ 	.short	0x0000
        /*0082*/ 	.short	0x0000
        /*0084*/ 	.byte	0x00, 0xf5, 0x21, 0x00


	//----- nvinfo : EIATTR_SPARSE_MMA_MASK
	.align		4
.L_23:
        /*0088*/ 	.byte	0x03, 0x50
        /*008a*/ 	.short	0x0000


	//----- nvinfo : EIATTR_MAXREG_COUNT
	.align		4
        /*008c*/ 	.byte	0x03, 0x1b
        /*008e*/ 	.short	0x00ff


	//----- nvinfo : EIATTR_MERCURY_ISA_VERSION
	.align		4
        /*0090*/ 	.byte	0x03, 0x5f
        /*0092*/ 	.short	0x0101


	//----- nvinfo : EIATTR_VRC_CTA_INIT_COUNT
	.align		4
        /*0094*/ 	.byte	0x02, 0x4a
	.zero		1
	.zero		1


	//----- nvinfo : EIATTR_EXIT_INSTR_OFFSETS
	.align		4
        /*0098*/ 	.byte	0x04, 0x1c
        /*009a*/ 	.short	(.L_25 - .L_24)


	//   ....[0]....
.L_24:
        /*009c*/ 	.word	0x00000100


	//   ....[1]....
        /*00a0*/ 	.word	0x00000690


	//----- nvinfo : EIATTR_CRS_STACK_SIZE
	.align		4
.L_25:
        /*00a4*/ 	.byte	0x04, 0x1e
        /*00a6*/ 	.short	(.L_27 - .L_26)
.L_26:
        /*00a8*/ 	.word	0x00000000


	//----- nvinfo : EIATTR_CBANK_PARAM_SIZE
	.align		4
.L_27:
        /*00ac*/ 	.byte	0x03, 0x19
        /*00ae*/ 	.short	0x0038


	//----- nvinfo : EIATTR_PARAM_CBANK
	.align		4
        /*00b0*/ 	.byte	0x04, 0x0a
        /*00b2*/ 	.short	(.L_29 - .L_28)
	.align		4
.L_28:
        /*00b4*/ 	.word	index@(.nv.constant0._Z25strongestNeighborScan_gpuPiS_S_S_S_S_ii)
        /*00b8*/ 	.short	0x0380
        /*00ba*/ 	.short	0x0038


	//----- nvinfo : EIATTR_SW_WAR
	.align		4
.L_29:
        /*00bc*/ 	.byte	0x04, 0x36
        /*00be*/ 	.short	(.L_31 - .L_30)
.L_30:
        /*00c0*/ 	.word	0x00000008
.L_31:


//--------------------- .nv.callgraph             --------------------------
	.section	.nv.callgraph,"",@"SHT_CUDA_CALLGRAPH"
	.align	4
	.sectionentsize	8
	.align		4
        /*0000*/ 	.word	0x00000000
	.align		4
        /*0004*/ 	.word	0xffffffff
	.align		4
        /*0008*/ 	.word	0x00000000
	.align		4
        /*000c*/ 	.word	0xfffffffe
	.align		4
        /*0010*/ 	.word	0x00000000
	.align		4
        /*0014*/ 	.word	0xfffffffd
	.align		4
        /*0018*/ 	.word	0x00000000
	.align		4
        /*001c*/ 	.word	0xfffffffc


//--------------------- .text._Z25strongestNeighborScan_gpuPiS_S_S_S_S_ii --------------------------
	.section	.text._Z25strongestNeighborScan_gpuPiS_S_S_S_S_ii,"ax",@progbits
	.align	128
        .global         _Z25strongestNeighborScan_gpuPiS_S_S_S_S_ii
        .type           _Z25strongestNeighborScan_gpuPiS_S_S_S_S_ii,@function
        .size           _Z25strongestNeighborScan_gpuPiS_S_S_S_S_ii,(.L_x_7 - _Z25strongestNeighborScan_gpuPiS_S_S_S_S_ii)
        .other          _Z25strongestNeighborScan_gpuPiS_S_S_S_S_ii,@"STO_CUDA_ENTRY STV_DEFAULT"
_Z25strongestNeighborScan_gpuPiS_S_S_S_S_ii:
.text._Z25strongestNeighborScan_gpuPiS_S_S_S_S_ii:
[----:B------:R-:W-:Y:S01]  /*0000*/  LDC R1, c[0x0][0x37c] ;  /* 0x0000df00ff017b82 */ /* 0x000fe20000000800 */
[----:B------:R-:W0:Y:S01]  /*0010*/  S2R R0, SR_CTAID.X ;  /* 0x0000000000007919 */ /* 0x000e220000002500 */
[----:B------:R-:W1:Y:S06]  /*0020*/  LDCU UR5, c[0x0][0x360] ;  /* 0x00006c00ff0577ac */ /* 0x000e6c0008000800 */
[----:B------:R-:W2:Y:S01]  /*0030*/  S2UR UR6, SR_CTAID.Y ;  /* 0x00000000000679c3 */ /* 0x000ea20000002600 */
[----:B------:R-:W0:Y:S01]  /*0040*/  S2R R3, SR_TID.X ;  /* 0x0000000000037919 */ /* 0x000e220000002100 */
[----:B------:R-:W1:Y:S01]  /*0050*/  LDCU UR4, c[0x0][0x370] ;  /* 0x00006e00ff0477ac */ /* 0x000e620008000800 */
[----:B------:R-:W2:Y:S01]  /*0060*/  S2R R5, SR_TID.Y ;  /* 0x0000000000057919 */ /* 0x000ea20000002200 */
[----:B------:R-:W3:Y:S04]  /*0070*/  LDCU UR7, c[0x0][0x3b4] ;  /* 0x00007680ff0777ac */ /* 0x000ee80008000800 */
[----:B------:R-:W2:Y:S01]  /*0080*/  LDC R2, c[0x0][0x364] ;  /* 0x0000d900ff027b82 */ /* 0x000ea20000000800 */
[----:B-1----:R-:W-:-:S02]  /*0090*/  UIMAD UR4, UR5, UR4, URZ ;  /* 0x00000004050472a4 */ /* 0x002fc4000f8e02ff */
[----:B0-----:R-:W-:Y:S01]  /*00a0*/  IMAD R0, R0, UR5, R3 ;  /* 0x0000000500007c24 */ /* 0x001fe2000f8e0203 */
[----:B------:R-:W0:Y:S01]  /*00b0*/  LDCU UR5, c[0x0][0x3b0] ;  /* 0x00007600ff0577ac */ /* 0x000e220008000800 */
[----:B--2---:R-:W-:Y:S01]  /*00c0*/  IMAD R3, R2, UR6, R5 ;  /* 0x0000000602037c24 */ /* 0x004fe2000f8e0205 */
[----:B------:R-:W1:Y:S03]  /*00d0*/  LDCU UR6, c[0x0][0x3b4] ;  /* 0x00007680ff0677ac */ /* 0x000e660008000800 */
[----:B------:R-:W-:-:S05]  /*00e0*/  IMAD R17, R3, UR4, R0 ;  /* 0x0000000403117c24 */ /* 0x000fca000f8e0200 */
[----:B---3--:R-:W-:-:S13]  /*00f0*/  ISETP.GE.AND P0, PT, R17, UR7, PT ;  /* 0x0000000711007c0c */ /* 0x008fda000bf06270 */
[----:B01----:R-:W-:Y:S05]  /*0100*/  @P0 EXIT ;  /* 0x000000000000094d */ /* 0x003fea0003800000 */
[----:B------:R-:W0:Y:S08]  /*0110*/  LDC.64 R24, c[0x0][0x358] ;  /* 0x0000d600ff187b82 */ /* 0x000e300000000a00 */
[----:B------:R-:W1:Y:S08]  /*0120*/  LDC.64 R2, c[0x0][0x388] ;  /* 0x0000e200ff027b82 */ /* 0x000e700000000a00 */
[----:B------:R-:W2:Y:S08]  /*0130*/  LDC.64 R4, c[0x0][0x3a0] ;  /* 0x0000e800ff047b82 */ /* 0x000eb00000000a00 */
[----:B------:R-:W3:Y:S08]  /*0140*/  LDC.64 R6, c[0x0][0x380] ;  /* 0x0000e000ff067b82 */ /* 0x000ef00000000a00 */
[----:B------:R-:W4:Y:S08]  /*0150*/  LDC.64 R8, c[0x0][0x398] ;  /* 0x0000e600ff087b82 */ /* 0x000f300000000a00 */
[----:B------:R-:W0:Y:S08]  /*0160*/  LDC.64 R10, c[0x0][0x390] ;  /* 0x0000e400ff0a7b82 */ /* 0x000e300000000a00 */
[----:B------:R-:W0:Y:S08]  /*0170*/  LDC.64 R12, c[0x0][0x390] ;  /* 0x0000e400ff0c7b82 */ /* 0x000e300000000a00 */
[----:B-1----:R-:W0:Y:S02]  /*0180*/  LDC.64 R14, c[0x0][0x398] ;  /* 0x0000e600ff0e7b82 */ /* 0x002e240000000a00 */
.L_x_5:
[C---:B01----:R-:W-:Y:S01]  /*0190*/  VIADD R19, R17.reuse, -UR5 ;  /* 0x8000000511137c36 */ /* 0x043fe20008000000 */
[C---:B------:R-:W-:Y:S01]  /*01a0*/  ISETP.GT.AND P0, PT, R17.reuse, UR5, PT ;  /* 0x0000000511007c0c */ /* 0x040fe2000bf04270 */
[----:B---3--:R-:W-:Y:S01]  /*01b0*/  IMAD.WIDE R22, R17, 0x4, R6 ;  /* 0x0000000411167825 */ /* 0x008fe200078e0206 */
[C---:B0-----:R-:W-:Y:S02]  /*01c0*/  R2UR UR10, R24.reuse ;  /* 0x00000000180a72ca */ /* 0x041fe400000e0000 */
[C---:B------:R-:W-:Y:S02]  /*01d0*/  R2UR UR11, R25.reuse ;  /* 0x00000000190b72ca */ /* 0x040fe400000e0000 */
[----:B------:R-:W-:Y:S02]  /*01e0*/  R2UR UR8, R24 ;  /* 0x00000000180872ca */ /* 0x000fe400000e0000 */
[----:B------:R-:W-:Y:S02]  /*01f0*/  R2UR UR9, R25 ;  /* 0x00000000190972ca */ /* 0x000fe400000e0000 */
[----:B------:R-:W-:-:S05]  /*0200*/  SEL R19, R19, RZ, P0 ;  /* 0x000000ff13137207 */ /* 0x000fca0000000000 */
[----:B------:R-:W-:Y:S02]  /*0210*/  IMAD.WIDE R20, R19, 0x4, R6 ;  /* 0x0000000413147825 */ /* 0x000fe400078e0206 */
[----:B------:R-:W3:Y:S04]  /*0220*/  LDG.E R23, desc[UR10][R22.64] ;  /* 0x0000000a16177981 */ /* 0x000ee8000c1e1900 */
[----:B------:R-:W3:Y:S01]  /*0230*/  LDG.E R20, desc[UR8][R20.64] ;  /* 0x0000000814147981 */ /* 0x000ee2000c1e1900 */
[----:B------:R-:W-:Y:S01]  /*0240*/  BSSY.RECONVERGENT B0, `(.L_x_0) ;  /* 0x0000041000007945 */ /* 0x000fe20003800200 */
[----:B---3--:R-:W-:-:S13]  /*0250*/  ISETP.NE.AND P0, PT, R20, R23, PT ;  /* 0x000000171400720c */ /* 0x008fda0003f05270 */
[----:B------:R-:W-:Y:S05]  /*0260*/  @P0 BRA `(.L_x_1) ;  /* 0x0000000000c80947 */ /* 0x000fea0003800000 */
[C---:B------:R-:W-:Y:S01]  /*0270*/  R2UR UR8, R24.reuse ;  /* 0x00000000180872ca */ /* 0x040fe200000e0000 */
[--C-:B----4-:R-:W-:Y:S01]  /*0280*/  IMAD.WIDE R22, R19, 0x4, R8.reuse ;  /* 0x0000000413167825 */ /* 0x110fe200078e0208 */
[----:B------:R-:W-:Y:S02]  /*0290*/  R2UR UR9, R25 ;  /* 0x00000000190972ca */ /* 0x000fe400000e0000 */
[----:B------:R-:W-:Y:S01]  /*02a0*/  R2UR UR10, R24 ;  /* 0x00000000180a72ca */ /* 0x000fe200000e0000 */
[----:B------:R-:W-:Y:S01]  /*02b0*/  IMAD.WIDE R26, R17, 0x4, R8 ;  /* 0x00000004111a7825 */ /* 0x000fe200078e0208 */
[----:B------:R-:W-:-:S09]  /*02c0*/  R2UR UR11, R25 ;  /* 0x00000000190b72ca */ /* 0x000fd200000e0000 */
[----:B------:R-:W3:Y:S04]  /*02d0*/  LDG.E R22, desc[UR8][R22.64] ;  /* 0x0000000816167981 */ /* 0x000ee8000c1e1900 */
[----:B------:R-:W3:Y:S01]  /*02e0*/  LDG.E R27, desc[UR10][R26.64] ;  /* 0x0000000a1a1b7981 */ /* 0x000ee2000c1e1900 */
[----:B------:R-:W-:Y:S01]  /*02f0*/  BSSY.RECONVERGENT B1, `(.L_x_2) ;  /* 0x0000011000017945 */ /* 0x000fe20003800200 */
[----:B------:R-:W-:Y:S02]  /*0300*/  IMAD.MOV.U32 R29, RZ, RZ, R19 ;  /* 0x000000ffff1d7224 */ /* 0x000fe400078e0013 */
[----:B------:R-:W-:Y:S01]  /*0310*/  IMAD.WIDE R20, R17, 0x4, R2 ;  /* 0x0000000411147825 */ /* 0x000fe200078e0202 */
[----:B---3--:R-:W-:-:S13]  /*0320*/  ISETP.GT.AND P0, PT, R22, R27, PT ;  /* 0x0000001b1600720c */ /* 0x008fda0003f04270 */
[----:B------:R-:W-:Y:S05]  /*0330*/  @P0 BRA `(.L_x_3) ;  /* 0x0000000000300947 */ /* 0x000fea0003800000 */
[----:B------:R-:W-:Y:S01]  /*0340*/  ISETP.GE.AND P0, PT, R22, R27, PT ;  /* 0x0000001b1600720c */ /* 0x000fe20003f06270 */
[----:B------:R-:W-:-:S12]  /*0350*/  IMAD.MOV.U32 R29, RZ, RZ, R17 ;  /* 0x000000ffff1d7224 */ /* 0x000fd800078e0011 */
[----:B------:R-:W-:Y:S05]  /*0360*/  @!P0 BRA `(.L_x_3) ;  /* 0x0000000000248947 */ /* 0x000fea0003800000 */
[C---:B------:R-:W-:Y:S01]  /*0370*/  R2UR UR8, R24.reuse ;  /* 0x00000000180872ca */ /* 0x040fe200000e0000 */
[----:B------:R-:W-:Y:S01]  /*0380*/  IMAD.WIDE R22, R19, 0x4, R2 ;  /* 0x0000000413167825 */ /* 0x000fe200078e0202 */
[C---:B------:R-:W-:Y:S02]  /*0390*/  R2UR UR9, R25.reuse ;  /* 0x00000000190972ca */ /* 0x040fe400000e0000 */
[----:B------:R-:W-:Y:S02]  /*03a0*/  R2UR UR10, R24 ;  /* 0x00000000180a72ca */ /* 0x000fe400000e0000 */
[----:B------:R-:W-:-:S09]  /*03b0*/  R2UR UR11, R25 ;  /* 0x00000000190b72ca */ /* 0x000fd200000e0000 */
[----:B------:R-:W3:Y:S04]  /*03c0*/  LDG.E R22, desc[UR8][R22.64] ;  /* 0x0000000816167981 */ /* 0x000ee8000c1e1900 */
[----:B------:R-:W3:Y:S02]  /*03d0*/  LDG.E R27, desc[UR10][R20.64] ;  /* 0x0000000a141b7981 */ /* 0x000ee4000c1e1900 */
[----:B---3--:R-:W-:-:S04]  /*03e0*/  ISETP.GE.AND P0, PT, R22, R27, PT ;  /* 0x0000001b1600720c */ /* 0x008fc80003f06270 */
[----:B------:R-:W-:-:S09]  /*03f0*/  SEL R29, R19, R17, !P0 ;  /* 0x00000011131d7207 */ /* 0x000fd20004000000 */
.L_x_3:
[----:B------:R-:W-:Y:S05]  /*0400*/  BSYNC.RECONVERGENT B1 ;  /* 0x0000000000017941 */ /* 0x000fea0003800200 */
.L_x_2:
[----:B------:R-:W-:Y:S01]  /*0410*/  R2UR UR8, R24 ;  /* 0x00000000180872ca */ /* 0x000fe200000e0000 */
[----:B------:R-:W-:Y:S01]  /*0420*/  IMAD.WIDE R22, R29, 0x4, R2 ;  /* 0x000000041d167825 */ /* 0x000fe200078e0202 */
[----:B------:R-:W-:-:S13]  /*0430*/  R2UR UR9, R25 ;  /* 0x00000000190972ca */ /* 0x000fda00000e0000 */
[----:B------:R-:W3:Y:S01]  /*0440*/  LDG.E R23, desc[UR8][R22.64] ;  /* 0x0000000816177981 */ /* 0x000ee2000c1e1900 */
[----:B------:R-:W-:Y:S01]  /*0450*/  R2UR UR10, R24 ;  /* 0x00000000180a72ca */ /* 0x000fe200000e0000 */
[----:B------:R-:W-:Y:S01]  /*0460*/  IMAD.WIDE R18, R17, 0x4, R10 ;  /* 0x0000000411127825 */ /* 0x000fe200078e020a */
[----:B------:R-:W-:-:S03]  /*0470*/  R2UR UR11, R25 ;  /* 0x00000000190b72ca */ /* 0x000fc600000e0000 */
[----:B------:R-:W-:Y:S01]  /*0480*/  IMAD.WIDE R26, R29, 0x4, R8 ;  /* 0x000000041d1a7825 */ /* 0x000fe200078e0208 */
[----:B------:R-:W-:Y:S02]  /*0490*/  R2UR UR12, R24 ;  /* 0x00000000180c72ca */ /* 0x000fe400000e0000 */
[----:B------:R-:W-:Y:S01]  /*04a0*/  R2UR UR13, R25 ;  /* 0x00000000190d72ca */ /* 0x000fe200000e0000 */
[----:B---3--:R0:W-:Y:S06]  /*04b0*/  STG.E desc[UR8][R18.64], R23 ;  /* 0x0000001712007986 */ /* 0x0081ec000c101908 */
[----:B------:R-:W3:Y:S01]  /*04c0*/  LDG.E R27, desc[UR10][R26.64] ;  /* 0x0000000a1a1b7981 */ /* 0x000ee2000c1e1900 */
[----:B--2---:R-:W-:-:S05]  /*04d0*/  IMAD.WIDE R28, R17, 0x4, R4 ;  /* 0x00000004111c7825 */ /* 0x004fca00078e0204 */
[----:B---3--:R0:W-:Y:S04]  /*04e0*/  STG.E desc[UR8][R28.64], R27 ;  /* 0x0000001b1c007986 */ /* 0x0081e8000c101908 */
[----:B------:R-:W2:Y:S04]  /*04f0*/  LDG.E R0, desc[UR10][R18.64] ;  /* 0x0000000a12007981 */ /* 0x000ea8000c1e1900 */
[----:B------:R-:W2:Y:S02]  /*0500*/  LDG.E R21, desc[UR12][R20.64] ;  /* 0x0000000c14157981 */ /* 0x000ea4000c1e1900 */
[----:B--2---:R-:W-:-:S13]  /*0510*/  ISETP.NE.AND P0, PT, R0, R21, PT ;  /* 0x000000150000720c */ /* 0x004fda0003f05270 */
[----:B0-----:R-:W-:Y:S05]  /*0520*/  @!P0 BRA `(.L_x_4) ;  /* 0x0000000000488947 */ /* 0x001fea0003800000 */
[----:B------:R-:W0:Y:S01]  /*0530*/  LDC.64 R18, c[0x0][0x3a8] ;  /* 0x0000ea00ff127b82 */ /* 0x000e220000000a00 */
[----:B------:R-:W-:Y:S01]  /*0540*/  R2UR UR8, R24 ;  /* 0x00000000180872ca */ /* 0x000fe200000e0000 */
[----:B------:R-:W-:Y:S01]  /*0550*/  IMAD.MOV.U32 R21, RZ, RZ, 0x1 ;  /* 0x00000001ff157424 */ /* 0x000fe200078e00ff */
[----:B------:R-:W-:-:S13]  /*0560*/  R2UR UR9, R25 ;  /* 0x00000000190972ca */ /* 0x000fda00000e0000 */
[----:B0-----:R0:W-:Y:S01]  /*0570*/  STG.E desc[UR8][R18.64], R21 ;  /* 0x0000001512007986 */ /* 0x0011e2000c101908 */
[----:B------:R-:W-:Y:S05]  /*0580*/  BRA `(.L_x_4) ;  /* 0x0000000000307947 */ /* 0x000fea0003800000 */
.L_x_1:
[----:B------:R-:W-:Y:S01]  /*0590*/  R2UR UR8, R24 ;  /* 0x00000000180872ca */ /* 0x000fe200000e0000 */
[----:B------:R-:W-:Y:S01]  /*05a0*/  IMAD.WIDE R18, R17, 0x4, R2 ;  /* 0x0000000411127825 */ /* 0x000fe200078e0202 */
[----:B------:R-:W-:-:S13]  /*05b0*/  R2UR UR9, R25 ;  /* 0x00000000190972ca */ /* 0x000fda00000e0000 */
[----:B------:R-:W3:Y:S01]  /*05c0*/  LDG.E R19, desc[UR8][R18.64] ;  /* 0x0000000812137981 */ /* 0x000ee2000c1e1900 */
[----:B------:R-:W-:Y:S01]  /*05d0*/  R2UR UR10, R24 ;  /* 0x00000000180a72ca */ /* 0x000fe200000e0000 */
[----:B------:R-:W-:Y:S01]  /*05e0*/  IMAD.WIDE R20, R17, 0x4, R12 ;  /* 0x0000000411147825 */ /* 0x000fe200078e020c */
[----:B------:R-:W-:-:S03]  /*05f0*/  R2UR UR11, R25 ;  /* 0x00000000190b72ca */ /* 0x000fc600000e0000 */
[C---:B------:R-:W-:Y:S01]  /*0600*/  IMAD.WIDE R22, R17.reuse, 0x4, R14 ;  /* 0x0000000411167825 */ /* 0x040fe200078e020e */
[----:B---3--:R1:W-:Y:S09]  /*0610*/  STG.E desc[UR8][R20.64], R19 ;  /* 0x0000001314007986 */ /* 0x0083f2000c101908 */
[----:B------:R-:W3:Y:S01]  /*0620*/  LDG.E R23, desc[UR10][R22.64] ;  /* 0x0000000a16177981 */ /* 0x000ee2000c1e1900 */
[----:B--2---:R-:W-:-:S05]  /*0630*/  IMAD.WIDE R26, R17, 0x4, R4 ;  /* 0x00000004111a7825 */ /* 0x004fca00078e0204 */
[----:B---3--:R1:W-:Y:S02]  /*0640*/  STG.E desc[UR8][R26.64], R23 ;  /* 0x000000171a007986 */ /* 0x0083e4000c101908 */
.L_x_4:
[----:B------:R-:W-:Y:S05]  /*0650*/  BSYNC.RECONVERGENT B0 ;  /* 0x0000000000007941 */ /* 0x000fea0003800200 */
.L_x_0:
[----:B------:R-:W-:-:S05]  /*0660*/  VIADD R17, R17, UR4 ;  /* 0x0000000411117c36 */ /* 0x000fca0008000000 */
[----:B------:R-:W-:-:S13]  /*0670*/  ISETP.GE.AND P0, PT, R17, UR6, PT ;  /* 0x0000000611007c0c */ /* 0x000fda000bf06270 */
[----:B------:R-:W-:Y:S05]  /*0680*/  @!P0 BRA `(.L_x_5) ;  /* 0xfffffff800c08947 */ /* 0x000fea000383ffff */
[----:B------:R-:W-:Y:S05]  /*0690*/  EXIT ;  /* 0x000000000000794d */ /* 0x000fea0003800000 */
.L_x_6:
[----:B------:R-:W-:-:S00]  /*06a0*/  BRA `(.L_x_6) ;  /* 0xfffffffc00fc7947 */ /* 0x000fc0000383ffff */
[----:B------:R-:W-:-:S00]  /*06b0*/  NOP ;  /* 0x0000000000007918 */ /* 0x000fc00000000000 */
        /* <DEDUP_REMOVED lines=12> */
.L_x_7:


//--------------------- .nv.shared.reserved.0     --------------------------
	.section	.nv.shared.reserved.0,"aw",@nobits
	.weak		__nv_reservedSMEM_offset_0_alias
	.size		__nv_reservedSMEM_offset_0_alias, 0, 64
	.other		__nv_reservedSMEM_offset_0_alias,@"STO_CUDA_RESERVED_SHARED STV_DEFAULT"
__nv_reservedSMEM_offset_0_alias:
	.zero		0
	.zero		64


//--------------------- .nv.constant0._Z25strongestNeighborScan_gpuPiS_S_S_S_S_ii --------------------------
	.section	.nv.constant0._Z25strongestNeighborScan_gpuPiS_S_S_S_S_ii,"a",@progbits
	.sectionflags	@""
	.align	4
.nv.constant0._Z25strongestNeighborScan_gpuPiS_S_S_S_S_ii:
	.zero		952


//--------------------- SYMBOLS --------------------------

	.type		.nv.reservedSmem.offset0,@object
	.size		.nv.reservedSmem.offset0,0x4
